	.headerflags	@"EF_CUDA_TEXMODE_UNIFIED EF_CUDA_64BIT_ADDRESS EF_CUDA_ACCELERATORS EF_CUDA_SM90 EF_CUDA_VIRTUAL_SM(EF_CUDA_SM90)"
	.elftype	@"ET_EXEC"


//--------------------- .nv.info                  --------------------------
	.section	.nv.info,"",@"SHT_CUDA_INFO"
	.align	4


	//----- nvinfo : EIATTR_REGCOUNT
	.align		4
        /*0000*/ 	.byte	0x04, 0x2f
        /*0002*/ 	.short	(.L_3 - .L_2)
	.align		4
.L_2:
        /*0004*/ 	.word	index@(triton_poi_fused__native_batch_norm_legit_no_training_relu_threshold_backward_7)
        /*0008*/ 	.word	0x00000023


	//----- nvinfo : EIATTR_MIN_STACK_SIZE
	.align		4
.L_3:
        /*000c*/ 	.byte	0x04, 0x12
        /*000e*/ 	.short	(.L_5 - .L_4)
	.align		4
.L_4:
        /*0010*/ 	.word	index@(triton_poi_fused__native_batch_norm_legit_no_training_relu_threshold_backward_7)
        /*0014*/ 	.word	0x00000000


	//----- nvinfo : EIATTR_FRAME_SIZE
	.align		4
.L_5:
        /*0018*/ 	.byte	0x04, 0x11
        /*001a*/ 	.short	(.L_7 - .L_6)
	.align		4
.L_6:
        /*001c*/ 	.word	index@(triton_poi_fused__native_batch_norm_legit_no_training_relu_threshold_backward_7)
        /*0020*/ 	.word	0x00000000


	//----- nvinfo : EIATTR_MIN_STACK_SIZE
	.align		4
.L_7:
        /*0024*/ 	.byte	0x04, 0x12
        /*0026*/ 	.short	(.L_9 - .L_8)
	.align		4
.L_8:
        /*0028*/ 	.word	index@(triton_poi_fused__native_batch_norm_legit_no_training_relu_threshold_backward_7)
        /*002c*/ 	.word	0x00000000
.L_9:


//--------------------- .nv.info.triton_poi_fused__native_batch_norm_legit_no_training_relu_threshold_backward_7 --------------------------
	.section	.nv.info.triton_poi_fused__native_batch_norm_legit_no_training_relu_threshold_backward_7,"",@"SHT_CUDA_INFO"
	.sectionflags	@""
	.align	4


	//----- nvinfo : EIATTR_CUDA_API_VERSION
	.align		4
        /*0000*/ 	.byte	0x04, 0x37
        /*0002*/ 	.short	(.L_11 - .L_10)
.L_10:
        /*0004*/ 	.word	0x0000007c


	//----- nvinfo : EIATTR_KPARAM_INFO
	.align		4
.L_11:
        /*0008*/ 	.byte	0x04, 0x17
        /*000a*/ 	.short	(.L_13 - .L_12)
.L_12:
        /*000c*/ 	.word	0x00000000
        /*0010*/ 	.short	0x0008
        /*0012*/ 	.short	0x003c
        /*0014*/ 	.byte	0x00, 0xf0, 0x11, 0x00


	//----- nvinfo : EIATTR_KPARAM_INFO
	.align		4
.L_13:
        /*0018*/ 	.byte	0x04, 0x17
        /*001a*/ 	.short	(.L_15 - .L_14)
.L_14:
        /*001c*/ 	.word	0x00000000
        /*0020*/ 	.short	0x0007
        /*0022*/ 	.short	0x0038
        /*0024*/ 	.byte	0x00, 0xf0, 0x11, 0x00


	//----- nvinfo : EIATTR_KPARAM_INFO
	.align		4
.L_15:
        /*0028*/ 	.byte	0x04, 0x17
        /*002a*/ 	.short	(.L_17 - .L_16)
.L_16:
        /*002c*/ 	.word	0x00000000
        /*0030*/ 	.short	0x0006
        /*0032*/ 	.short	0x0030
        /*0034*/ 	.byte	0x00, 0xf4, 0x21, 0x00


	//----- nvinfo : EIATTR_KPARAM_INFO
	.align		4
.L_17:
        /*0038*/ 	.byte	0x04, 0x17
        /*003a*/ 	.short	(.L_19 - .L_18)
.L_18:
        /*003c*/ 	.word	0x00000000
        /*0040*/ 	.short	0x0005
        /*0042*/ 	.short	0x0028
        /*0044*/ 	.byte	0x00, 0xf4, 0x21, 0x00


	//----- nvinfo : EIATTR_KPARAM_INFO
	.align		4
.L_19:
        /*0048*/ 	.byte	0x04, 0x17
        /*004a*/ 	.short	(.L_21 - .L_20)
.L_20:
        /*004c*/ 	.word	0x00000000
        /*0050*/ 	.short	0x0004
        /*0052*/ 	.short	0x0020
        /*0054*/ 	.byte	0x00, 0xf4, 0x21, 0x00


	//----- nvinfo : EIATTR_KPARAM_INFO
	.align		4
.L_21:
        /*0058*/ 	.byte	0x04, 0x17
        /*005a*/ 	.short	(.L_23 - .L_22)
.L_22:
        /*005c*/ 	.word	0x00000000
        /*0060*/ 	.short	0x0003
        /*0062*/ 	.short	0x0018
        /*0064*/ 	.byte	0x00, 0xf4, 0x21, 0x00


	//----- nvinfo : EIATTR_KPARAM_INFO
	.align		4
.L_23:
        /*0068*/ 	.byte	0x04, 0x17
        /*006a*/ 	.short	(.L_25 - .L_24)
.L_24:
        /*006c*/ 	.word	0x00000000
        /*0070*/ 	.short	0x0002
        /*0072*/ 	.short	0x0010
        /*0074*/ 	.byte	0x00, 0xf4, 0x21, 0x00


	//----- nvinfo : EIATTR_KPARAM_INFO
	.align		4
.L_25:
        /*0078*/ 	.byte	0x04, 0x17
        /*007a*/ 	.short	(.L_27 - .L_26)
.L_26:
        /*007c*/ 	.word	0x00000000
        /*0080*/ 	.short	0x0001
        /*0082*/ 	.short	0x0008
        /*0084*/ 	.byte	0x00, 0xf4, 0x21, 0x00


	//----- nvinfo : EIATTR_KPARAM_INFO
	.align		4
.L_27:
        /*0088*/ 	.byte	0x04, 0x17
        /*008a*/ 	.short	(.L_29 - .L_28)
.L_28:
        /*008c*/ 	.word	0x00000000
        /*0090*/ 	.short	0x0000
        /*0092*/ 	.short	0x0000
        /*0094*/ 	.byte	0x00, 0xf4, 0x21, 0x00


	//----- nvinfo : EIATTR_SPARSE_MMA_MASK
	.align		4
.L_29:
        /*0098*/ 	.byte	0x03, 0x50
        /*009a*/ 	.short	0x0000


	//----- nvinfo : EIATTR_MAXREG_COUNT
	.align		4
        /*009c*/ 	.byte	0x03, 0x1b
        /*009e*/ 	.short	0x00ff


	//----- nvinfo : EIATTR_EXIT_INSTR_OFFSETS
	.align		4
        /*00a0*/ 	.byte	0x04, 0x1c
        /*00a2*/ 	.short	(.L_31 - .L_30)


	//   ....[0]....
.L_30:
        /*00a4*/ 	.word	0x000010b0


	//----- nvinfo : EIATTR_REQNTID
	.align		4
.L_31:
        /*00a8*/ 	.byte	0x04, 0x10
        /*00aa*/ 	.short	(.L_33 - .L_32)
.L_32:
        /*00ac*/ 	.word	0x00000080
        /*00b0*/ 	.word	0x00000001
        /*00b4*/ 	.word	0x00000001


	//----- nvinfo : EIATTR_CBANK_PARAM_SIZE
	.align		4
.L_33:
        /*00b8*/ 	.byte	0x03, 0x19
        /*00ba*/ 	.short	0x0040


	//----- nvinfo : EIATTR_PARAM_CBANK
	.align		4
        /*00bc*/ 	.byte	0x04, 0x0a
        /*00be*/ 	.short	(.L_35 - .L_34)
	.align		4
.L_34:
        /*00c0*/ 	.word	index@(.nv.constant0.triton_poi_fused__native_batch_norm_legit_no_training_relu_threshold_backward_7)
        /*00c4*/ 	.short	0x0210
        /*00c6*/ 	.short	0x0040


	//----- nvinfo : EIATTR_SW_WAR
	.align		4
.L_35:
        /*00c8*/ 	.byte	0x04, 0x36
        /*00ca*/ 	.short	(.L_37 - .L_36)
.L_36:
        /*00cc*/ 	.word	0x00000008
.L_37:


//--------------------- .nv.callgraph             --------------------------
	.section	.nv.callgraph,"",@"SHT_CUDA_CALLGRAPH"
	.align	4
	.sectionentsize	8
	.align		4
        /*0000*/ 	.word	0x00000000
	.align		4
        /*0004*/ 	.word	0xffffffff
	.align		4
        /*0008*/ 	.word	0x00000000
	.align		4
        /*000c*/ 	.word	0xfffffffe
	.align		4
        /*0010*/ 	.word	0x00000000
	.align		4
        /*0014*/ 	.word	0xfffffffd
	.align		4
        /*0018*/ 	.word	0x00000000
	.align		4
        /*001c*/ 	.word	0xfffffffc


//--------------------- .nv.constant4             --------------------------
	.section	.nv.constant4,"a",@progbits
	.align	8
	.align		8
.nv.constant4:
        /*0000*/ 	.dword	_$_str
	.align		8
        /*0008*/ 	.dword	_$_str_$_2


//--------------------- .text.triton_poi_fused__native_batch_norm_legit_no_training_relu_threshold_backward_7 --------------------------
	.section	.text.triton_poi_fused__native_batch_norm_legit_no_training_relu_threshold_backward_7,"ax",@progbits
	.sectionflags	@"SHF_BARRIERS=1"
	.align	128
        .global         triton_poi_fused__native_batch_norm_legit_no_training_relu_threshold_backward_7
        .type           triton_poi_fused__native_batch_norm_legit_no_training_relu_threshold_backward_7,@function
        .size           triton_poi_fused__native_batch_norm_legit_no_training_relu_threshold_backward_7,(.L_x_1 - triton_poi_fused__native_batch_norm_legit_no_training_relu_threshold_backward_7)
        .other          triton_poi_fused__native_batch_norm_legit_no_training_relu_threshold_backward_7,@"STO_CUDA_ENTRY STV_DEFAULT"
triton_poi_fused__native_batch_norm_legit_no_training_relu_threshold_backward_7:
.text.triton_poi_fused__native_batch_norm_legit_no_training_relu_threshold_backward_7:
[----:B------:R-:W-:Y:S01]  /*0000*/  LDC R1, c[0x0][0x28] ;  /* 0x00000a00ff017b82 */ /* 0x000fe20000000800 */
[----:B------:R-:W1:Y:S07]  /*0010*/  S2R R16, SR_CTAID.Y ;  /* 0x0000000000107919 */ /* 0x000e6e0000002600 */
[----:B------:R-:W2:Y:S01]  /*0020*/  LDC.64 R12, c[0x0][0x218] ;  /* 0x00008600ff0c7b82 */ /* 0x000ea20000000a00 */
[----:B------:R-:W-:Y:S01]  /*0030*/  ULDC.64 UR6, c[0x0][0x208] ;  /* 0x0000820000067ab9 */ /* 0x000fe20000000a00 */
[----:B------:R-:W3:Y:S01]  /*0040*/  S2R R2, SR_TID.X ;  /* 0x0000000000027919 */ /* 0x000ee20000002100 */
[----:B------:R-:W4:Y:S05]  /*0050*/  S2R R24, SR_CTAID.X ;  /* 0x0000000000187919 */ /* 0x000f2a0000002500 */
[----:B------:R-:W5:Y:S08]  /*0060*/  LDC.64 R14, c[0x0][0x210] ;  /* 0x00008400ff0e7b82 */ /* 0x000f700000000a00 */
[----:B------:R-:W2:Y:S01]  /*0070*/  LDC.64 R30, c[0x0][0x220] ;  /* 0x00008800ff1e7b82 */ /* 0x000ea20000000a00 */
[----:B-1----:R-:W-:-:S02]  /*0080*/  IMAD.SHL.U32 R25, R16, 0x20, RZ ;  /* 0x0000002010197824 */ /* 0x002fc400078e00ff */
[----:B---3--:R-:W-:Y:S01]  /*0090*/  IMAD.SHL.U32 R0, R2, 0x8, RZ ;  /* 0x0000000802007824 */ /* 0x008fe200078e00ff */
[----:B------:R-:W-:Y:S01]  /*00a0*/  SHF.R.U32.HI R3, RZ, 0x2, R2 ;  /* 0x00000002ff037819 */ /* 0x000fe20000011602 */
[----:B----4-:R-:W-:-:S03]  /*00b0*/  IMAD.SHL.U32 R24, R24, 0x20, RZ ;  /* 0x0000002018187824 */ /* 0x010fc600078e00ff */
[----:B------:R-:W-:Y:S02]  /*00c0*/  LOP3.LUT R17, R25, 0x18, R0, 0xf8, !PT ;  /* 0x0000001819117812 */ /* 0x000fe400078ef800 */
[----:B------:R-:W-:Y:S02]  /*00d0*/  SGXT.U32 R3, R3, 0x5 ;  /* 0x000000050303781a */ /* 0x000fe40000000000 */
[----:B------:R-:W-:Y:S02]  /*00e0*/  SHF.R.S32.HI R0, RZ, 0x1f, R17 ;  /* 0x0000001fff007819 */ /* 0x000fe40000011411 */
[----:B------:R-:W-:Y:S02]  /*00f0*/  LOP3.LUT R19, R24, R3, RZ, 0xfc, !PT ;  /* 0x0000000318137212 */ /* 0x000fe400078efcff */
[----:B------:R-:W-:-:S04]  /*0100*/  LEA.HI R0, R0, R17, RZ, 0x8 ;  /* 0x0000001100007211 */ /* 0x000fc800078f40ff */
[C---:B------:R-:W-:Y:S01]  /*0110*/  LOP3.LUT R28, R0.reuse, 0xffffff00, RZ, 0xc0, !PT ;  /* 0xffffff00001c7812 */ /* 0x040fe200078ec0ff */
[----:B------:R-:W-:-:S04]  /*0120*/  IMAD.SHL.U32 R4, R0, 0x1000, RZ ;  /* 0x0000100000047824 */ /* 0x000fc800078e00ff */
[----:B------:R-:W-:Y:S01]  /*0130*/  IMAD.IADD R28, R17, 0x1, -R28 ;  /* 0x00000001111c7824 */ /* 0x000fe200078e0a1c */
[----:B------:R-:W-:-:S05]  /*0140*/  LOP3.LUT R4, R4, 0xfff00000, RZ, 0xc0, !PT ;  /* 0xfff0000004047812 */ /* 0x000fca00078ec0ff */
[----:B------:R-:W-:Y:S02]  /*0150*/  IMAD R19, R19, 0x100, R4 ;  /* 0x0000010013137824 */ /* 0x000fe400078e0204 */
[----:B--2---:R-:W-:-:S04]  /*0160*/  IMAD.WIDE R4, R28, 0x4, R12 ;  /* 0x000000041c047825 */ /* 0x004fc800078e020c */
[----:B------:R-:W-:Y:S02]  /*0170*/  IMAD.IADD R0, R28, 0x1, R19 ;  /* 0x000000011c007824 */ /* 0x000fe400078e0213 */
[----:B------:R-:W2:Y:S02]  /*0180*/  LDG.E.EL.128 R4, desc[UR6][R4.64] ;  /* 0x0000000604047981 */ /* 0x000ea4000c2e1d00 */
[----:B-----5:R-:W-:-:S06]  /*0190*/  IMAD.WIDE R8, R0, 0x4, R14 ;  /* 0x0000000400087825 */ /* 0x020fcc00078e020e */
[----:B------:R-:W2:Y:S01]  /*01a0*/  LDG.E.EL.128 R8, desc[UR6][R8.64] ;  /* 0x0000000608087981 */ /* 0x000ea2000c2e1d00 */
[----:B------:R-:W-:Y:S02]  /*01b0*/  SHF.R.S32.HI R16, RZ, 0x1a, R16 ;  /* 0x0000001aff107819 */ /* 0x000fe40000011410 */
[----:B------:R-:W-:Y:S02]  /*01c0*/  LOP3.LUT R17, R17, 0x4, RZ, 0xfc, !PT ;  /* 0x0000000411117812 */ /* 0x000fe400078efcff */
[----:B------:R-:W-:-:S04]  /*01d0*/  SGXT R16, R16, 0x1 ;  /* 0x000000011010781a */ /* 0x000fc80000000200 */
[----:B------:R-:W-:-:S04]  /*01e0*/  LEA.HI R16, R16, R17, RZ, 0x8 ;  /* 0x0000001110107211 */ /* 0x000fc800078f40ff */
[----:B------:R-:W-:-:S05]  /*01f0*/  LOP3.LUT R16, R16, 0xffffff00, RZ, 0xc0, !PT ;  /* 0xffffff0010107812 */ /* 0x000fca00078ec0ff */
[----:B------:R-:W-:-:S04]  /*0200*/  IMAD.IADD R26, R17, 0x1, -R16 ;  /* 0x00000001111a7824 */ /* 0x000fc800078e0a10 */
[C---:B------:R-:W-:Y:S02]  /*0210*/  IMAD.IADD R17, R26.reuse, 0x1, R19 ;  /* 0x000000011a117824 */ /* 0x040fe400078e0213 */
[----:B------:R-:W-:-:S04]  /*0220*/  IMAD.WIDE R12, R26, 0x4, R12 ;  /* 0x000000041a0c7825 */ /* 0x000fc800078e020c */
[----:B------:R-:W-:Y:S02]  /*0230*/  IMAD.WIDE R16, R17, 0x4, R14 ;  /* 0x0000000411107825 */ /* 0x000fe400078e020e */
[----:B------:R-:W3:Y:S02]  /*0240*/  LDG.E.EL.128 R12, desc[UR6][R12.64] ;  /* 0x000000060c0c7981 */ /* 0x000ee4000c2e1d00 */
[----:B0-----:R-:W-:Y:S02]  /*0250*/  IMAD.WIDE R22, R28, 0x4, R30 ;  /* 0x000000041c167825 */ /* 0x001fe400078e021e */
[----:B------:R-:W3:Y:S04]  /*0260*/  LDG.E.EL.128 R16, desc[UR6][R16.64] ;  /* 0x0000000610107981 */ /* 0x000ee8000c2e1d00 */
[----:B------:R-:W4:Y:S01]  /*0270*/  LDG.E.EL.128 R20, desc[UR6][R22.64] ;  /* 0x0000000616147981 */ /* 0x000f22000c2e1d00 */
[----:B--2---:R-:W-:Y:S01]  /*0280*/  FADD R11, R11, -R7 ;  /* 0x800000070b0b7221 */ /* 0x004fe20000000000 */
[----:B------:R-:W-:Y:S01]  /*0290*/  FADD R10, R10, -R6 ;  /* 0x800000060a0a7221 */ /* 0x000fe20000000000 */
[----:B------:R-:W-:-:S04]  /*02a0*/  IMAD.WIDE R6, R26, 0x4, R30 ;  /* 0x000000041a067825 */ /* 0x000fc800078e021e */
[----:B------:R-:W-:Y:S01]  /*02b0*/  FADD R9, R9, -R5 ;  /* 0x8000000509097221 */ /* 0x000fe20000000000 */
[----:B------:R-:W-:Y:S02]  /*02c0*/  FADD R8, R8, -R4 ;  /* 0x8000000408087221 */ /* 0x000fe40000000000 */
[----:B------:R-:W2:Y:S01]  /*02d0*/  LDG.E.EL.128 R4, desc[UR6][R6.64] ;  /* 0x0000000606047981 */ /* 0x000ea2000c2e1d00 */
[----:B---3--:R-:W-:Y:S01]  /*02e0*/  FADD R27, R19, -R15 ;  /* 0x8000000f131b7221 */ /* 0x008fe20000000000 */
[----:B----4-:R-:W-:-:S06]  /*02f0*/  FADD R15, R20, 9.9999997473787516356e-06 ;  /* 0x3727c5ac140f7421 */ /* 0x010fcc0000000000 */
[----:B------:R-:W0:Y:S01]  /*0300*/  MUFU.SQRT R15, R15 ;  /* 0x0000000f000f7308 */ /* 0x000e220000002000 */
[----:B------:R-:W-:Y:S01]  /*0310*/  FADD R19, R21, 9.9999997473787516356e-06 ;  /* 0x3727c5ac15137421 */ /* 0x000fe20000000000 */
[----:B------:R-:W-:-:S06]  /*0320*/  FADD R20, R22, 9.9999997473787516356e-06 ;  /* 0x3727c5ac16147421 */ /* 0x000fcc0000000000 */
[----:B------:R-:W1:Y:S01]  /*0330*/  MUFU.SQRT R19, R19 ;  /* 0x0000001300137308 */ /* 0x000e620000002000 */
[C---:B0-----:R-:W-:Y:S02]  /*0340*/  FSETP.GT.AND P0, PT, R15.reuse, 8.50705917302346158658e+37, PT ;  /* 0x7e8000000f00780b */ /* 0x041fe40003f04000 */
[----:B------:R-:W-:-:S05]  /*0350*/  FSETP.GEU.AND P4, PT, R15, 1.175494350822287508e-38, PT ;  /* 0x008000000f00780b */ /* 0x000fca0003f8e000 */
[----:B------:R-:W0:Y:S01]  /*0360*/  MUFU.SQRT R20, R20 ;  /* 0x0000001400147308 */ /* 0x000e220000002000 */
[----:B------:R-:W-:Y:S01]  /*0370*/  FADD R17, R17, -R13 ;  /* 0x8000000d11117221 */ /* 0x000fe20000000000 */
[----:B-1----:R-:W-:-:S04]  /*0380*/  FSETP.GT.AND P2, PT, R19, 8.50705917302346158658e+37, PT ;  /* 0x7e8000001300780b */ /* 0x002fc80003f44000 */
[----:B------:R-:W-:Y:S01]  /*0390*/  @P0 FMUL R15, R15, 0.25 ;  /* 0x3e8000000f0f0820 */ /* 0x000fe20000400000 */
[----:B------:R-:W-:-:S03]  /*03a0*/  FSETP.GEU.AND P1, PT, R19, 1.175494350822287508e-38, PT ;  /* 0x008000001300780b */ /* 0x000fc60003f2e000 */
[----:B------:R-:W-:Y:S01]  /*03b0*/  @!P4 FMUL R15, R15, 16777216 ;  /* 0x4b8000000f0fc820 */ /* 0x000fe20000400000 */
[----:B------:R-:W-:-:S03]  /*03c0*/  FADD R23, R23, 9.9999997473787516356e-06 ;  /* 0x3727c5ac17177421 */ /* 0x000fc60000000000 */
[----:B------:R-:W1:Y:S01]  /*03d0*/  MUFU.RCP R13, R15 ;  /* 0x0000000f000d7308 */ /* 0x000e620000001000 */
[----:B------:R-:W-:Y:S01]  /*03e0*/  FADD R29, R16, -R12 ;  /* 0x8000000c101d7221 */ /* 0x000fe20000000000 */
[C---:B0-----:R-:W-:Y:S01]  /*03f0*/  FSETP.GT.AND P3, PT, R20.reuse, 8.50705917302346158658e+37, PT ;  /* 0x7e8000001400780b */ /* 0x041fe20003f64000 */
[----:B------:R-:W-:Y:S01]  /*0400*/  @P2 FMUL R19, R19, 0.25 ;  /* 0x3e80000013132820 */ /* 0x000fe20000400000 */
[----:B------:R-:W-:-:S04]  /*0410*/  FSETP.GEU.AND P5, PT, R20, 1.175494350822287508e-38, PT ;  /* 0x008000001400780b */ /* 0x000fc80003fae000 */
[----:B------:R-:W0:Y:S01]  /*0420*/  MUFU.SQRT R21, R23 ;  /* 0x0000001700157308 */ /* 0x000e220000002000 */
[----:B------:R-:W-:Y:S01]  /*0430*/  @!P1 FMUL R19, R19, 16777216 ;  /* 0x4b80000013139820 */ /* 0x000fe20000400000 */
[----:B------:R-:W-:-:S05]  /*0440*/  FADD R14, R18, -R14 ;  /* 0x8000000e120e7221 */ /* 0x000fca0000000000 */
[----:B------:R-:W-:-:S04]  /*0450*/  @P3 FMUL R20, R20, 0.25 ;  /* 0x3e80000014143820 */ /* 0x000fc80000400000 */
[----:B------:R-:W-:-:S04]  /*0460*/  @!P5 FMUL R20, R20, 16777216 ;  /* 0x4b8000001414d820 */ /* 0x000fc80000400000 */
[----:B------:R-:W-:Y:S01]  /*0470*/  MUFU.RCP R23, R20 ;  /* 0x0000001400177308 */ /* 0x000fe20000001000 */
[----:B--2---:R-:W-:Y:S01]  /*0480*/  FADD R22, R4, 9.9999997473787516356e-06 ;  /* 0x3727c5ac04167421 */ /* 0x004fe20000000000 */
[----:B------:R-:W-:-:S05]  /*0490*/  IMAD.MOV.U32 R4, RZ, RZ, 0x3e800000 ;  /* 0x3e800000ff047424 */ /* 0x000fca00078e00ff */
[----:B------:R-:W-:-:S05]  /*04a0*/  FSEL R12, R4, 1, P0 ;  /* 0x3f800000040c7808 */ /* 0x000fca0000000000 */
[----:B------:R-:W-:Y:S01]  /*04b0*/  @!P4 FMUL R12, R12, 16777216 ;  /* 0x4b8000000c0cc820 */ /* 0x000fe20000400000 */
[----:B------:R-:W-:-:S03]  /*04c0*/  FADD R5, R5, 9.9999997473787516356e-06 ;  /* 0x3727c5ac05057421 */ /* 0x000fc60000000000 */
[----:B-1----:R-:W-:Y:S02]  /*04d0*/  FMUL R13, R13, R12 ;  /* 0x0000000c0d0d7220 */ /* 0x002fe40000400000 */
[----:B------:R-:W1:Y:S01]  /*04e0*/  MUFU.RCP R12, R19 ;  /* 0x00000013000c7308 */ /* 0x000e620000001000 */
[----:B0-----:R-:W-:-:S07]  /*04f0*/  FSETP.GT.AND P4, PT, R21, 8.50705917302346158658e+37, PT ;  /* 0x7e8000001500780b */ /* 0x001fce0003f84000 */
[----:B------:R0:W-:Y:S01]  /*0500*/  MUFU.SQRT R30, R5 ;  /* 0x00000005001e7308 */ /* 0x0001e20000002000 */
[----:B------:R-:W-:Y:S01]  /*0510*/  FSETP.GEU.AND P0, PT, R21, 1.175494350822287508e-38, PT ;  /* 0x008000001500780b */ /* 0x000fe20003f0e000 */
[----:B------:R-:W-:-:S06]  /*0520*/  FADD R6, R6, 9.9999997473787516356e-06 ;  /* 0x3727c5ac06067421 */ /* 0x000fcc0000000000 */
[----:B------:R-:W2:Y:S01]  /*0530*/  MUFU.SQRT R18, R22 ;  /* 0x0000001600127308 */ /* 0x000ea20000002000 */
[----:B0-----:R-:W-:Y:S01]  /*0540*/  FSEL R5, R4, 1, P2 ;  /* 0x3f80000004057808 */ /* 0x001fe20001000000 */
[----:B------:R-:W-:-:S04]  /*0550*/  FADD R7, R7, 9.9999997473787516356e-06 ;  /* 0x3727c5ac07077421 */ /* 0x000fc80000000000 */
[----:B------:R-:W-:Y:S02]  /*0560*/  @!P1 FMUL R5, R5, 16777216 ;  /* 0x4b80000005059820 */ /* 0x000fe40000400000 */
[----:B------:R-:W0:Y:S02]  /*0570*/  MUFU.SQRT R22, R6 ;  /* 0x0000000600167308 */ /* 0x000e240000002000 */
[----:B-1----:R-:W-:Y:S01]  /*0580*/  FMUL R12, R12, R5 ;  /* 0x000000050c0c7220 */ /* 0x002fe20000400000 */
[----:B------:R-:W-:Y:S01]  /*0590*/  FSEL R16, R4, 1, P3 ;  /* 0x3f80000004107808 */ /* 0x000fe20001800000 */
[----:B------:R-:W-:-:S04]  /*05a0*/  @P4 FMUL R21, R21, 0.25 ;  /* 0x3e80000015154820 */ /* 0x000fc80000400000 */
[----:B------:R1:W3:Y:S01]  /*05b0*/  MUFU.SQRT R5, R7 ;  /* 0x0000000700057308 */ /* 0x0002e20000002000 */
[----:B--2---:R-:W-:Y:S01]  /*05c0*/  FSETP.GT.AND P2, PT, R18, 8.50705917302346158658e+37, PT ;  /* 0x7e8000001200780b */ /* 0x004fe20003f44000 */
[----:B------:R-:W-:Y:S01]  /*05d0*/  @!P0 FMUL R21, R21, 16777216 ;  /* 0x4b80000015158820 */ /* 0x000fe20000400000 */
[----:B------:R-:W-:Y:S01]  /*05e0*/  @!P5 FMUL R16, R16, 16777216 ;  /* 0x4b8000001010d820 */ /* 0x000fe20000400000 */
[----:B------:R-:W-:-:S03]  /*05f0*/  FSETP.GEU.AND P1, PT, R18, 1.175494350822287508e-38, PT ;  /* 0x008000001200780b */ /* 0x000fc60003f2e000 */
[----:B------:R-:W-:Y:S01]  /*0600*/  FMUL R23, R23, R16 ;  /* 0x0000001017177220 */ /* 0x000fe20000400000 */
[----:B------:R-:W-:Y:S01]  /*0610*/  FSEL R16, R4, 1, P4 ;  /* 0x3f80000004107808 */ /* 0x000fe20002000000 */
[----:B------:R-:W2:Y:S01]  /*0620*/  MUFU.RCP R21, R21 ;  /* 0x0000001500157308 */ /* 0x000ea20000001000 */
[----:B0-----:R-:W-:Y:S02]  /*0630*/  FSETP.GT.AND P6, PT, R22, 8.50705917302346158658e+37, PT ;  /* 0x7e8000001600780b */ /* 0x001fe40003fc4000 */
[----:B-1----:R-:W-:Y:S01]  /*0640*/  FSEL R7, R4, 1, P2 ;  /* 0x3f80000004077808 */ /* 0x002fe20001000000 */
[----:B------:R-:W-:Y:S01]  /*0650*/  @!P0 FMUL R16, R16, 16777216 ;  /* 0x4b80000010108820 */ /* 0x000fe20000400000 */
[C---:B---3--:R-:W-:Y:S01]  /*0660*/  FSETP.GT.AND P5, PT, R5.reuse, 8.50705917302346158658e+37, PT ;  /* 0x7e8000000500780b */ /* 0x048fe20003fa4000 */
[----:B------:R-:W-:Y:S01]  /*0670*/  @P2 FMUL R18, R18, 0.25 ;  /* 0x3e80000012122820 */ /* 0x000fe20000400000 */
[----:B------:R-:W-:Y:S02]  /*0680*/  FSETP.GEU.AND P0, PT, R22, 1.175494350822287508e-38, PT ;  /* 0x008000001600780b */ /* 0x000fe40003f0e000 */
[----:B------:R-:W-:-:S02]  /*0690*/  FSETP.GEU.AND P2, PT, R5, 1.175494350822287508e-38, PT ;  /* 0x008000000500780b */ /* 0x000fc40003f4e000 */
[----:B------:R-:W-:Y:S01]  /*06a0*/  FSETP.GT.AND P3, PT, R30, 8.50705917302346158658e+37, PT ;  /* 0x7e8000001e00780b */ /* 0x000fe20003f64000 */
[----:B------:R-:W-:Y:S01]  /*06b0*/  @!P1 FMUL R18, R18, 16777216 ;  /* 0x4b80000012129820 */ /* 0x000fe20000400000 */
[----:B------:R-:W-:Y:S01]  /*06c0*/  FSETP.GEU.AND P4, PT, R30, 1.175494350822287508e-38, PT ;  /* 0x008000001e00780b */ /* 0x000fe20003f8e000 */
[----:B------:R-:W-:Y:S01]  /*06d0*/  @P6 FMUL R22, R22, 0.25 ;  /* 0x3e80000016166820 */ /* 0x000fe20000400000 */
[----:B--2---:R-:W-:Y:S01]  /*06e0*/  FMUL R16, R21, R16 ;  /* 0x0000001015107220 */ /* 0x004fe20000400000 */
[----:B------:R0:W1:Y:S01]  /*06f0*/  MUFU.RCP R6, R18 ;  /* 0x0000001200067308 */ /* 0x0000620000001000 */
[----:B------:R-:W-:Y:S01]  /*0700*/  FMUL R21, R13, R8 ;  /* 0x000000080d157220 */ /* 0x000fe20000400000 */
[----:B------:R-:W-:Y:S01]  /*0710*/  @P5 FMUL R5, R5, 0.25 ;  /* 0x3e80000005055820 */ /* 0x000fe20000400000 */
[----:B------:R-:W-:Y:S01]  /*0720*/  FMUL R20, R12, R9 ;  /* 0x000000090c147220 */ /* 0x000fe20000400000 */
[----:B------:R-:W-:Y:S01]  /*0730*/  @!P0 FMUL R22, R22, 16777216 ;  /* 0x4b80000016168820 */ /* 0x000fe20000400000 */
[----:B------:R-:W2:Y:S01]  /*0740*/  LDC.64 R12, c[0x0][0x230] ;  /* 0x00008c00ff0c7b82 */ /* 0x000ea20000000a00 */
[----:B------:R-:W-:-:S02]  /*0750*/  @!P2 FMUL R5, R5, 16777216 ;  /* 0x4b8000000505a820 */ /* 0x000fc40000400000 */
[----:B------:R-:W-:-:S05]  /*0760*/  @P3 FMUL R30, R30, 0.25 ;  /* 0x3e8000001e1e3820 */ /* 0x000fca0000400000 */
[----:B0-----:R-:W0:Y:S01]  /*0770*/  LDC.64 R18, c[0x0][0x228] ;  /* 0x00008a00ff127b82 */ /* 0x001e220000000a00 */
[----:B------:R-:W3:Y:S01]  /*0780*/  MUFU.RCP R22, R22 ;  /* 0x0000001600167308 */ /* 0x000ee20000001000 */
[----:B------:R-:W-:Y:S01]  /*0790*/  @!P4 FMUL R30, R30, 16777216 ;  /* 0x4b8000001e1ec820 */ /* 0x000fe20000400000 */
[----:B------:R-:W-:-:S06]  /*07a0*/  @!P1 FMUL R7, R7, 16777216 ;  /* 0x4b80000007079820 */ /* 0x000fcc0000400000 */
[----:B------:R-:W4:Y:S01]  /*07b0*/  MUFU.RCP R5, R5 ;  /* 0x0000000500057308 */ /* 0x000f220000001000 */
[----:B-1----:R-:W-:Y:S01]  /*07c0*/  FMUL R6, R6, R7 ;  /* 0x0000000706067220 */ /* 0x002fe20000400000 */
[----:B------:R-:W-:-:S06]  /*07d0*/  FSEL R7, R4, 1, P6 ;  /* 0x3f80000004077808 */ /* 0x000fcc0003000000 */
[----:B------:R1:W5:Y:S01]  /*07e0*/  MUFU.RCP R15, R30 ;  /* 0x0000001e000f7308 */ /* 0x0003620000001000 */
[----:B------:R-:W-:Y:S01]  /*07f0*/  @!P0 FMUL R7, R7, 16777216 ;  /* 0x4b80000007078820 */ /* 0x000fe20000400000 */
[C---:B-1----:R-:W-:Y:S02]  /*0800*/  FSEL R30, R4.reuse, 1, P3 ;  /* 0x3f800000041e7808 */ /* 0x042fe40001800000 */
[----:B------:R-:W-:Y:S01]  /*0810*/  FSEL R4, R4, 1, P5 ;  /* 0x3f80000004047808 */ /* 0x000fe20002800000 */
[----:B---3--:R-:W-:-:S04]  /*0820*/  FMUL R7, R22, R7 ;  /* 0x0000000716077220 */ /* 0x008fc80000400000 */
[----:B------:R-:W-:Y:S01]  /*0830*/  @!P2 FMUL R4, R4, 16777216 ;  /* 0x4b8000000404a820 */ /* 0x000fe20000400000 */
[----:B--2---:R-:W-:-:S04]  /*0840*/  IMAD.WIDE R8, R28, 0x4, R12 ;  /* 0x000000041c087825 */ /* 0x004fc800078e020c */
[----:B----4-:R-:W-:Y:S01]  /*0850*/  FMUL R22, R5, R4 ;  /* 0x0000000405167220 */ /* 0x010fe20000400000 */
[----:B0-----:R-:W-:-:S04]  /*0860*/  IMAD.WIDE R4, R28, 0x4, R18 ;  /* 0x000000041c047825 */ /* 0x001fc800078e0212 */
[----:B------:R-:W-:Y:S01]  /*0870*/  FMUL R23, R23, R10 ;  /* 0x0000000a17177220 */ /* 0x000fe20000400000 */
[----:B------:R-:W-:Y:S01]  /*0880*/  FMUL R16, R16, R11 ;  /* 0x0000000b10107220 */ /* 0x000fe20000400000 */
[----:B------:R-:W-:Y:S01]  /*0890*/  FMUL R29, R6, R29 ;  /* 0x0000001d061d7220 */ /* 0x000fe20000400000 */
[----:B------:R-:W-:Y:S01]  /*08a0*/  FMUL R28, R7, R14 ;  /* 0x0000000e071c7220 */ /* 0x000fe20000400000 */
[----:B------:R-:W2:Y:S04]  /*08b0*/  LDG.E.EL.128 R8, desc[UR6][R8.64] ;  /* 0x0000000608087981 */ /* 0x000ea8000c2e1d00 */
[----:B------:R-:W2:Y:S01]  /*08c0*/  LDG.E.EL.128 R4, desc[UR6][R4.64] ;  /* 0x0000000604047981 */ /* 0x000ea2000c2e1d00 */
[----:B------:R-:W-:-:S04]  /*08d0*/  @!P4 FMUL R30, R30, 16777216 ;  /* 0x4b8000001e1ec820 */ /* 0x000fc80000400000 */
[----:B-----5:R-:W-:Y:S01]  /*08e0*/  FMUL R30, R15, R30 ;  /* 0x0000001e0f1e7220 */ /* 0x020fe20000400000 */
[----:B------:R-:W-:-:S04]  /*08f0*/  IMAD.WIDE R14, R26, 0x4, R18 ;  /* 0x000000041a0e7825 */ /* 0x000fc800078e0212 */
[----:B------:R-:W-:-:S04]  /*0900*/  IMAD.WIDE R18, R26, 0x4, R12 ;  /* 0x000000041a127825 */ /* 0x000fc800078e020c */
[----:B------:R-:W-:Y:S01]  /*0910*/  FMUL R30, R30, R17 ;  /* 0x000000111e1e7220 */ /* 0x000fe20000400000 */
[----:B------:R-:W3:Y:S01]  /*0920*/  LDG.E.EL.128 R12, desc[UR6][R14.64] ;  /* 0x000000060e0c7981 */ /* 0x000ee2000c2e1d00 */
[----:B------:R-:W0:Y:S01]  /*0930*/  S2UR UR5, SR_CgaCtaId ;  /* 0x00000000000579c3 */ /* 0x000e220000008800 */
[----:B--2---:R-:W-:Y:S02]  /*0940*/  FFMA R7, R7, R16, R11 ;  /* 0x0000001007077223 */ /* 0x004fe4000000000b */
[----:B------:R-:W3:Y:S01]  /*0950*/  LDG.E.EL.128 R16, desc[UR6][R18.64] ;  /* 0x0000000612107981 */ /* 0x000ee2000c2e1d00 */
[----:B------:R-:W-:Y:S01]  /*0960*/  FFMA R21, R4, R21, R8 ;  /* 0x0000001504157223 */ /* 0x000fe20000000008 */
[----:B------:R-:W-:Y:S01]  /*0970*/  IMAD.SHL.U32 R4, R2, 0x100, RZ ;  /* 0x0000010002047824 */ /* 0x000fe200078e00ff */
[----:B------:R-:W-:Y:S02]  /*0980*/  UMOV UR4, 0x400 ;  /* 0x0000040000047882 */ /* 0x000fe40000000000 */
[----:B0-----:R-:W-:-:S02]  /*0990*/  UPRMT UR4, UR5, 0x654, UR4 ;  /* 0x0000065405047896 */ /* 0x001fc40008000004 */
[----:B------:R-:W-:Y:S01]  /*09a0*/  LOP3.LUT R4, R4, 0x300, RZ, 0xc0, !PT ;  /* 0x0000030004047812 */ /* 0x000fe200078ec0ff */
[----:B------:R-:W-:Y:S01]  /*09b0*/  FFMA R6, R6, R23, R10 ;  /* 0x0000001706067223 */ /* 0x000fe2000000000a */
[----:B------:R-:W-:Y:S02]  /*09c0*/  FFMA R20, R5, R20, R9 ;  /* 0x0000001405147223 */ /* 0x000fe40000000009 */
[C---:B------:R-:W-:Y:S02]  /*09d0*/  LOP3.LUT R3, R4.reuse, R3, RZ, 0xfc, !PT ;  /* 0x0000000304037212 */ /* 0x040fe400078efcff */
[C---:B------:R-:W-:Y:S02]  /*09e0*/  LOP3.LUT R32, R4.reuse, 0x20, RZ, 0xfc, !PT ;  /* 0x0000002004207812 */ /* 0x040fe400078efcff */
[C---:B------:R-:W-:Y:S02]  /*09f0*/  LOP3.LUT R5, R4.reuse, 0x40, RZ, 0xfc, !PT ;  /* 0x0000004004057812 */ /* 0x040fe400078efcff */
[----:B------:R-:W-:-:S02]  /*0a00*/  LOP3.LUT R8, R4, 0x60, RZ, 0xfc, !PT ;  /* 0x0000006004087812 */ /* 0x000fc400078efcff */
[C---:B------:R-:W-:Y:S02]  /*0a10*/  LOP3.LUT R26, R4.reuse, 0x80, RZ, 0xfc, !PT ;  /* 0x00000080041a7812 */ /* 0x040fe400078efcff */
[----:B------:R-:W-:Y:S02]  /*0a20*/  LOP3.LUT R10, R4, 0xa0, RZ, 0xfc, !PT ;  /* 0x000000a0040a7812 */ /* 0x000fe400078efcff */
[----:B------:R-:W-:Y:S02]  /*0a30*/  LEA.HI R32, R32, UR4, RZ, 0x1d ;  /* 0x0000000420207c11 */ /* 0x000fe4000f8fe8ff */
[----:B------:R-:W-:Y:S02]  /*0a40*/  LEA.HI R8, R8, UR4, RZ, 0x1d ;  /* 0x0000000408087c11 */ /* 0x000fe4000f8fe8ff */
[----:B------:R-:W-:Y:S02]  /*0a50*/  LEA.HI R26, R26, UR4, RZ, 0x1d ;  /* 0x000000041a1a7c11 */ /* 0x000fe4000f8fe8ff */
[----:B------:R-:W-:-:S02]  /*0a60*/  LEA.HI R10, R10, UR4, RZ, 0x1d ;  /* 0x000000040a0a7c11 */ /* 0x000fc4000f8fe8ff */
[----:B------:R-:W-:Y:S01]  /*0a70*/  FSETP.GEU.AND P0, PT, R21, RZ, PT ;  /* 0x000000ff1500720b */ /* 0x000fe20003f0e000 */
[C---:B------:R-:W-:Y:S02]  /*0a80*/  IMAD R31, R3.reuse, 0x4, R32 ;  /* 0x00000004031f7824 */ /* 0x040fe400078e0220 */
[C---:B------:R-:W-:Y:S02]  /*0a90*/  IMAD R8, R3.reuse, 0x4, R8 ;  /* 0x0000000403087824 */ /* 0x040fe400078e0208 */
[C---:B------:R-:W-:Y:S02]  /*0aa0*/  IMAD R9, R3.reuse, 0x4, R26 ;  /* 0x0000000403097824 */ /* 0x040fe400078e021a */
[----:B------:R-:W-:Y:S02]  /*0ab0*/  IMAD R10, R3, 0x4, R10 ;  /* 0x00000004030a7824 */ /* 0x000fe400078e020a */
[----:B------:R-:W-:Y:S01]  /*0ac0*/  FMUL R22, R22, R27 ;  /* 0x0000001b16167220 */ /* 0x000fe20000400000 */
[----:B---3--:R-:W-:Y:S01]  /*0ad0*/  FFMA R29, R12, R29, R16 ;  /* 0x0000001d0c1d7223 */ /* 0x008fe20000000010 */
[C---:B------:R-:W-:Y:S01]  /*0ae0*/  LOP3.LUT R16, R4.reuse, 0xc0, RZ, 0xfc, !PT ;  /* 0x000000c004107812 */ /* 0x040fe200078efcff */
[----:B------:R-:W-:Y:S01]  /*0af0*/  FFMA R17, R13, R30, R17 ;  /* 0x0000001e0d117223 */ /* 0x000fe20000000011 */
[----:B------:R-:W-:Y:S01]  /*0b00*/  LOP3.LUT R12, R4, 0xe0, RZ, 0xfc, !PT ;  /* 0x000000e0040c7812 */ /* 0x000fe200078efcff */
[----:B------:R-:W-:Y:S01]  /*0b10*/  IMAD.SHL.U32 R13, R2, 0x4, RZ ;  /* 0x00000004020d7824 */ /* 0x000fe200078e00ff */
[----:B------:R-:W-:-:S02]  /*0b20*/  LEA.HI R16, R16, UR4, RZ, 0x1d ;  /* 0x0000000410107c11 */ /* 0x000fc4000f8fe8ff */
[----:B------:R-:W-:Y:S02]  /*0b30*/  LEA.HI R30, R4, UR4, RZ, 0x1d ;  /* 0x00000004041e7c11 */ /* 0x000fe4000f8fe8ff */
[----:B------:R-:W-:Y:S01]  /*0b40*/  LEA.HI R12, R12, UR4, RZ, 0x1d ;  /* 0x000000040c0c7c11 */ /* 0x000fe2000f8fe8ff */
[----:B------:R-:W-:Y:S01]  /*0b50*/  IMAD R11, R3, 0x4, R16 ;  /* 0x00000004030b7824 */ /* 0x000fe200078e0210 */
[----:B------:R-:W-:Y:S01]  /*0b60*/  LOP3.LUT R16, R13, 0x1fc, RZ, 0xc0, !PT ;  /* 0x000001fc0d107812 */ /* 0x000fe200078ec0ff */
[----:B------:R-:W-:Y:S01]  /*0b70*/  IMAD R4, R3, 0x4, R30 ;  /* 0x0000000403047824 */ /* 0x000fe200078e021e */
[----:B------:R-:W-:Y:S01]  /*0b80*/  LEA.HI R30, R5, UR4, RZ, 0x1d ;  /* 0x00000004051e7c11 */ /* 0x000fe2000f8fe8ff */
[----:B------:R-:W-:Y:S01]  /*0b90*/  IMAD R23, R3, 0x4, R12 ;  /* 0x0000000403177824 */ /* 0x000fe200078e020c */
[----:B------:R-:W-:-:S03]  /*0ba0*/  LOP3.LUT R12, R16, 0x200, RZ, 0xfc, !PT ;  /* 0x00000200100c7812 */ /* 0x000fc600078efcff */
[----:B------:R-:W-:Y:S01]  /*0bb0*/  IMAD R5, R3, 0x4, R30 ;  /* 0x0000000403057824 */ /* 0x000fe200078e021e */
[----:B------:R-:W-:Y:S02]  /*0bc0*/  FSEL R3, R21, RZ, P0 ;  /* 0x000000ff15037208 */ /* 0x000fe40000000000 */
[----:B------:R-:W-:Y:S02]  /*0bd0*/  SHF.R.U32.HI R21, RZ, 0x3, R12 ;  /* 0x00000003ff157819 */ /* 0x000fe4000001160c */
[----:B------:R-:W-:Y:S02]  /*0be0*/  SHF.R.U32.HI R12, RZ, 0x1, R2 ;  /* 0x00000001ff0c7819 */ /* 0x000fe40000011602 */
[----:B------:R-:W-:Y:S02]  /*0bf0*/  FSETP.GEU.AND P0, PT, R20, RZ, PT ;  /* 0x000000ff1400720b */ /* 0x000fe40003f0e000 */
[----:B------:R-:W-:Y:S02]  /*0c00*/  LOP3.LUT R12, R12, 0x3c, RZ, 0xc0, !PT ;  /* 0x0000003c0c0c7812 */ /* 0x000fe400078ec0ff */
[----:B------:R-:W-:-:S02]  /*0c10*/  FSEL R20, R20, RZ, P0 ;  /* 0x000000ff14147208 */ /* 0x000fc40000000000 */
[----:B------:R-:W-:Y:S01]  /*0c20*/  FSETP.GEU.AND P0, PT, R6, RZ, PT ;  /* 0x000000ff0600720b */ /* 0x000fe20003f0e000 */
[----:B------:R-:W-:Y:S01]  /*0c30*/  FFMA R18, R14, R28, R18 ;  /* 0x0000001c0e127223 */ /* 0x000fe20000000012 */
[----:B------:R-:W-:Y:S01]  /*0c40*/  LOP3.LUT R26, R21, 0x7c, RZ, 0xc0, !PT ;  /* 0x0000007c151a7812 */ /* 0x000fe200078ec0ff */
[----:B------:R-:W-:Y:S01]  /*0c50*/  VIADD R21, R12, UR4 ;  /* 0x000000040c157c36 */ /* 0x000fe20008000000 */
[----:B------:R-:W-:Y:S01]  /*0c60*/  FSEL R12, R6, RZ, P0 ;  /* 0x000000ff060c7208 */ /* 0x000fe20000000000 */
[----:B------:R-:W-:Y:S01]  /*0c70*/  FFMA R22, R15, R22, R19 ;  /* 0x000000160f167223 */ /* 0x000fe20000000013 */
[----:B------:R-:W-:Y:S02]  /*0c80*/  FSETP.GEU.AND P0, PT, R7, RZ, PT ;  /* 0x000000ff0700720b */ /* 0x000fe40003f0e000 */
[----:B------:R-:W-:Y:S02]  /*0c90*/  FSETP.GEU.AND P1, PT, R29, RZ, PT ;  /* 0x000000ff1d00720b */ /* 0x000fe40003f2e000 */
[----:B------:R-:W-:-:S02]  /*0ca0*/  FSETP.GEU.AND P2, PT, R17, RZ, PT ;  /* 0x000000ff1100720b */ /* 0x000fc40003f4e000 */
[----:B------:R-:W-:Y:S02]  /*0cb0*/  FSETP.GEU.AND P3, PT, R18, RZ, PT ;  /* 0x000000ff1200720b */ /* 0x000fe40003f6e000 */
[----:B------:R-:W-:Y:S02]  /*0cc0*/  FSETP.GEU.AND P4, PT, R22, RZ, PT ;  /* 0x000000ff1600720b */ /* 0x000fe40003f8e000 */
[----:B------:R-:W-:Y:S01]  /*0cd0*/  FSEL R15, R7, RZ, P0 ;  /* 0x000000ff070f7208 */ /* 0x000fe20000000000 */
[----:B------:R-:W-:Y:S01]  /*0ce0*/  STS [R4], R3 ;  /* 0x0000000304007388 */ /* 0x000fe20000000800 */
[----:B------:R-:W-:Y:S02]  /*0cf0*/  FSEL R14, R29, RZ, P1 ;  /* 0x000000ff1d0e7208 */ /* 0x000fe40000800000 */
[----:B------:R-:W-:Y:S01]  /*0d00*/  FSEL R17, R17, RZ, P2 ;  /* 0x000000ff11117208 */ /* 0x000fe20001000000 */
[----:B------:R-:W-:Y:S01]  /*0d10*/  STS [R31+0x80], R20 ;  /* 0x000080141f007388 */ /* 0x000fe20000000800 */
[----:B------:R-:W-:-:S02]  /*0d20*/  FSEL R18, R18, RZ, P3 ;  /* 0x000000ff12127208 */ /* 0x000fc40001800000 */
[----:B------:R-:W-:Y:S01]  /*0d30*/  FSEL R22, R22, RZ, P4 ;  /* 0x000000ff16167208 */ /* 0x000fe20002000000 */
[----:B------:R0:W-:Y:S04]  /*0d40*/  STS [R5+0x100], R12 ;  /* 0x0001000c05007388 */ /* 0x0001e80000000800 */
[----:B------:R1:W-:Y:S04]  /*0d50*/  STS [R8+0x180], R15 ;  /* 0x0001800f08007388 */ /* 0x0003e80000000800 */
[----:B------:R-:W-:Y:S04]  /*0d60*/  STS [R9+0x200], R14 ;  /* 0x0002000e09007388 */ /* 0x000fe80000000800 */
[----:B------:R-:W-:Y:S04]  /*0d70*/  STS [R10+0x280], R17 ;  /* 0x000280110a007388 */ /* 0x000fe80000000800 */
[----:B------:R-:W-:Y:S04]  /*0d80*/  STS [R11+0x300], R18 ;  /* 0x000300120b007388 */ /* 0x000fe80000000800 */
[----:B------:R-:W-:Y:S01]  /*0d90*/  STS [R23+0x380], R22 ;  /* 0x0003801617007388 */ /* 0x000fe20000000800 */
[----:B------:R-:W-:-:S02]  /*0da0*/  VIADD R27, R26, UR4 ;  /* 0x000000041a1b7c36 */ /* 0x000fc40008000000 */
[C---:B------:R-:W-:Y:S01]  /*0db0*/  IMAD R21, R16.reuse, 0x4, R21 ;  /* 0x0000000410157824 */ /* 0x040fe200078e0215 */
[----:B------:R-:W-:Y:S01]  /*0dc0*/  BAR.SYNC.DEFER_BLOCKING 0x0 ;  /* 0x0000000000007b1d */ /* 0x000fe20000010000 */
[----:B------:R-:W-:Y:S01]  /*0dd0*/  IMAD R16, R16, 0x4, R27 ;  /* 0x0000000410107824 */ /* 0x000fe200078e021b */
[----:B------:R-:W-:Y:S02]  /*0de0*/  LOP3.LUT R24, R24, 0x1c, R13, 0xf8, !PT ;  /* 0x0000001c18187812 */ /* 0x000fe400078ef80d */
[----:B------:R-:W-:-:S04]  /*0df0*/  FSETP.GTU.AND P2, PT, R12, RZ, PT ;  /* 0x000000ff0c00720b */ /* 0x000fc80003f4c000 */
[----:B0-----:R-:W0:Y:S01]  /*0e00*/  LDC.64 R12, c[0x0][0x238] ;  /* 0x00008e00ff0c7b82 */ /* 0x001e220000000a00 */
[----:B------:R-:W-:Y:S01]  /*0e10*/  SHF.R.U32.HI R2, RZ, 0x3, R2 ;  /* 0x00000003ff027819 */ /* 0x000fe20000011602 */
[----:B------:R-:W-:Y:S01]  /*0e20*/  ULDC.64 UR4, c[0x0][0x240] ;  /* 0x0000900000047ab9 */ /* 0x000fe20000000a00 */
[----:B------:R-:W-:Y:S04]  /*0e30*/  LDS R4, [R21] ;  /* 0x0000000015047984 */ /* 0x000fe80000000800 */
[----:B------:R-:W-:Y:S04]  /*0e40*/  LDS R5, [R21+0x4] ;  /* 0x0000040015057984 */ /* 0x000fe80000000800 */
[----:B------:R-:W-:Y:S04]  /*0e50*/  LDS R6, [R21+0x8] ;  /* 0x0000080015067984 */ /* 0x000fe80000000800 */
[----:B------:R-:W2:Y:S04]  /*0e60*/  LDS R7, [R21+0xc] ;  /* 0x00000c0015077984 */ /* 0x000ea80000000800 */
[----:B------:R-:W-:Y:S04]  /*0e70*/  LDS R8, [R16+0x800] ;  /* 0x0008000010087984 */ /* 0x000fe80000000800 */
[----:B------:R-:W-:Y:S04]  /*0e80*/  LDS R9, [R16+0x804] ;  /* 0x0008040010097984 */ /* 0x000fe80000000800 */
[----:B------:R-:W-:Y:S04]  /*0e90*/  LDS R10, [R16+0x808] ;  /* 0x00080800100a7984 */ /* 0x000fe80000000800 */
[----:B------:R3:W4:Y:S01]  /*0ea0*/  LDS R11, [R16+0x80c] ;  /* 0x00080c00100b7984 */ /* 0x0007220000000800 */
[----:B------:R-:W-:-:S02]  /*0eb0*/  SGXT.U32 R2, R2, 0x4 ;  /* 0x000000040202781a */ /* 0x000fc40000000000 */
[----:B------:R-:W-:Y:S02]  /*0ec0*/  FSETP.GTU.AND P3, PT, R15, RZ, PT ;  /* 0x000000ff0f00720b */ /* 0x000fe40003f6c000 */
[----:B------:R-:W-:Y:S02]  /*0ed0*/  FSETP.GTU.AND P1, PT, R20, RZ, PT ;  /* 0x000000ff1400720b */ /* 0x000fe40003f2c000 */
[----:B------:R-:W-:Y:S02]  /*0ee0*/  FSETP.GTU.AND P0, PT, R3, RZ, PT ;  /* 0x000000ff0300720b */ /* 0x000fe40003f0c000 */
[----:B------:R-:W-:Y:S02]  /*0ef0*/  LOP3.LUT R25, R25, R2, RZ, 0xfc, !PT ;  /* 0x0000000219197212 */ /* 0x000fe400078efcff */
[----:B------:R-:W-:Y:S02]  /*0f00*/  SEL R2, RZ, 0x1, P3 ;  /* 0x00000001ff027807 */ /* 0x000fe40001800000 */
[----:B-1----:R-:W-:-:S02]  /*0f10*/  SEL R15, RZ, 0x1, P2 ;  /* 0x00000001ff0f7807 */ /* 0x002fc40001000000 */
[----:B------:R-:W-:Y:S02]  /*0f20*/  SEL R19, RZ, 0x1, P1 ;  /* 0x00000001ff137807 */ /* 0x000fe40000800000 */
[----:B---3--:R-:W-:Y:S02]  /*0f30*/  SEL R16, RZ, 0x1, P0 ;  /* 0x00000001ff107807 */ /* 0x008fe40000000000 */
[----:B------:R-:W-:Y:S02]  /*0f40*/  FSETP.GTU.AND P3, PT, R22, RZ, PT ;  /* 0x000000ff1600720b */ /* 0x000fe40003f6c000 */
[----:B------:R-:W-:Y:S02]  /*0f50*/  FSETP.GTU.AND P2, PT, R18, RZ, PT ;  /* 0x000000ff1200720b */ /* 0x000fe40003f4c000 */
[----:B------:R-:W-:Y:S02]  /*0f60*/  FSETP.GTU.AND P0, PT, R14, RZ, PT ;  /* 0x000000ff0e00720b */ /* 0x000fe40003f0c000 */
[----:B------:R-:W-:Y:S01]  /*0f70*/  FSETP.GTU.AND P1, PT, R17, RZ, PT ;  /* 0x000000ff1100720b */ /* 0x000fe20003f2c000 */
[----:B------:R-:W-:Y:S01]  /*0f80*/  IMAD R3, R25, 0x1000, R24 ;  /* 0x0000100019037824 */ /* 0x000fe200078e0218 */
[----:B------:R-:W-:-:S02]  /*0f90*/  PRMT R19, R16, 0x3340, R19 ;  /* 0x0000334010137816 */ /* 0x000fc40000000013 */
[----:B------:R-:W-:Y:S02]  /*0fa0*/  SEL R14, RZ, 0x1, P3 ;  /* 0x00000001ff0e7807 */ /* 0x000fe40001800000 */
[----:B------:R-:W-:Y:S02]  /*0fb0*/  SEL R17, RZ, 0x1, P2 ;  /* 0x00000001ff117807 */ /* 0x000fe40001000000 */
[----:B------:R-:W-:Y:S02]  /*0fc0*/  SEL R16, RZ, 0x1, P1 ;  /* 0x00000001ff107807 */ /* 0x000fe40000800000 */
[----:B------:R-:W-:Y:S02]  /*0fd0*/  SEL R21, RZ, 0x1, P0 ;  /* 0x00000001ff157807 */ /* 0x000fe40000000000 */
[----:B------:R-:W-:Y:S01]  /*0fe0*/  PRMT R2, R15, 0x3340, R2 ;  /* 0x000033400f027816 */ /* 0x000fe20000000002 */
[----:B------:R-:W-:Y:S01]  /*0ff0*/  VIADD R15, R3, 0x10000 ;  /* 0x00010000030f7836 */ /* 0x000fe20000000000 */
[----:B------:R-:W-:-:S02]  /*1000*/  PRMT R18, R17, 0x3340, R14 ;  /* 0x0000334011127816 */ /* 0x000fc4000000000e */
[----:B------:R-:W-:Y:S02]  /*1010*/  IADD3 R14, P0, R0, UR4, RZ ;  /* 0x00000004000e7c10 */ /* 0x000fe4000ff1e0ff */
[----:B------:R-:W-:Y:S01]  /*1020*/  PRMT R21, R21, 0x3340, R16 ;  /* 0x0000334015157816 */ /* 0x000fe20000000010 */
[----:B0-----:R-:W-:Y:S01]  /*1030*/  IMAD.WIDE R16, R3, 0x4, R12 ;  /* 0x0000000403107825 */ /* 0x001fe200078e020c */
[----:B------:R-:W-:Y:S02]  /*1040*/  PRMT R2, R19, 0x5410, R2 ;  /* 0x0000541013027816 */ /* 0x000fe40000000002 */
[----:B------:R-:W-:Y:S01]  /*1050*/  PRMT R3, R21, 0x5410, R18 ;  /* 0x0000541015037816 */ /* 0x000fe20000000012 */
[----:B------:R-:W-:Y:S01]  /*1060*/  IMAD.WIDE R12, R15, 0x4, R12 ;  /* 0x000000040f0c7825 */ /* 0x000fe200078e020c */
[----:B------:R-:W-:Y:S01]  /*1070*/  LEA.HI.X.SX32 R15, R0, UR5, 0x1, P0 ;  /* 0x00000005000f7c11 */ /* 0x000fe200080f0eff */
[----:B--2---:R-:W-:Y:S04]  /*1080*/  STG.E.128 desc[UR6][R16.64], R4 ;  /* 0x0000000410007986 */ /* 0x004fe8000c101d06 */
[----:B----4-:R-:W-:Y:S04]  /*1090*/  STG.E.128 desc[UR6][R12.64], R8 ;  /* 0x000000080c007986 */ /* 0x010fe8000c101d06 */
[----:B------:R-:W-:Y:S01]  /*10a0*/  STG.E.64 desc[UR6][R14.64], R2 ;  /* 0x000000020e007986 */ /* 0x000fe2000c101b06 */
[----:B------:R-:W-:Y:S05]  /*10b0*/  EXIT ;  /* 0x000000000000794d */ /* 0x000fea0003800000 */
.L_x_0:
[----:B------:R-:W-:-:S00]  /*10c0*/  BRA `(.L_x_0) ;  /* 0xfffffffc00fc7947 */ /* 0x000fc0000383ffff */
[----:B------:R-:W-:-:S00]  /*10d0*/  NOP ;  /* 0x0000000000007918 */ /* 0x000fc00000000000 */
        /* <DEDUP_REMOVED lines=10> */
.L_x_1:


//--------------------- .nv.global.init           --------------------------
	.section	.nv.global.init,"aw",@progbits
.nv.global.init:
	.type		_$_str,@object
	.size		_$_str,(_$_str_$_2 - _$_str)
_$_str:
        /*0000*/ 	.byte	0x5f, 0x5f, 0x43, 0x55, 0x44, 0x41, 0x5f, 0x46, 0x54, 0x5a, 0x00
	.type		_$_str_$_2,@object
	.size		_$_str_$_2,(.L_1 - _$_str_$_2)
_$_str_$_2:
        /*000b*/ 	.byte	0x5f, 0x5f, 0x43, 0x55, 0x44, 0x41, 0x5f, 0x50, 0x52, 0x45, 0x43, 0x5f, 0x53, 0x51, 0x52, 0x54
        /*001b*/ 	.byte	0x00
.L_1:


//--------------------- .nv.shared.triton_poi_fused__native_batch_norm_legit_no_training_relu_threshold_backward_7 --------------------------
	.section	.nv.shared.triton_poi_fused__native_batch_norm_legit_no_training_relu_threshold_backward_7,"aw",@nobits
	.sectionflags	@""
	.align	16
	.zero		1024


//--------------------- .nv.constant0.triton_poi_fused__native_batch_norm_legit_no_training_relu_threshold_backward_7 --------------------------
	.section	.nv.constant0.triton_poi_fused__native_batch_norm_legit_no_training_relu_threshold_backward_7,"a",@progbits
	.sectionflags	@""
	.align	4
.nv.constant0.triton_poi_fused__native_batch_norm_legit_no_training_relu_threshold_backward_7:
	.zero		592
